//
// Generated by NVIDIA NVVM Compiler
//
// Compiler Build ID: CL-36424714
// Cuda compilation tools, release 13.0, V13.0.88
// Based on NVVM 20.0.0
//

.version 9.0
.target sm_100
.address_size 64

	// .globl	_Z10cudaKernelPi

.visible .entry _Z10cudaKernelPi(
	.param .u64 .ptr .align 1 _Z10cudaKernelPi_param_0
)
{



}


// ===== COMPILED SASS (sm_100) =====

	.target	sm_100

	.elftype	@"ET_EXEC"


//--------------------- .note.nv.tkinfo           --------------------------
	.section	.note.nv.tkinfo,"",@"SHT_NOTE"
	.sectionflags	@"SHF_NOTE_NV_TKINFO"
	.tkinfo
        /*0018*/ 	.word	0x00000002
        /*0030*/ 	.string	""
        /*0030*/ 	.string	"ptxas"
        /*0030*/ 	.string	"Cuda compilation tools, release 13.0, V13.0.88"
        /*0030*/ 	.string	"Build cuda_13.0.r13.0/compiler.36424714_0"
        /*0030*/ 	.string	"-arch sm_100 -m 64 "



//--------------------- .note.nv.cuinfo           --------------------------
	.section	.note.nv.cuinfo,"",@"SHT_NOTE"
	.sectionflags	@"SHF_NOTE_NV_CUINFO"
        /*0018*/ 	.short	0x0002
        /*001a*/ 	.short	0x0064
        /*001c*/ 	.short	0x0082
	.zero		2


//--------------------- .nv.info                  --------------------------
	.section	.nv.info,"",@"SHT_CUDA_INFO"
	.align	4


	//----- nvinfo : EIATTR_REGCOUNT
	.align		4
        /*0000*/ 	.byte	0x04, 0x2f
        /*0002*/ 	.short	(.L_1 - .L_0)
	.align		4
.L_0:
        /*0004*/ 	.word	index@(_Z10cudaKernelPi)
        /*0008*/ 	.word	0x00000004


	//----- nvinfo : EIATTR_FRAME_SIZE
	.align		4
.L_1:
        /*000c*/ 	.byte	0x04, 0x11
        /*000e*/ 	.short	(.L_3 - .L_2)
	.align		4
.L_2:
        /*0010*/ 	.word	index@(_Z10cudaKernelPi)
        /*0014*/ 	.word	0x00000000


	//----- nvinfo : EIATTR_MIN_STACK_SIZE
	.align		4
.L_3:
        /*0018*/ 	.byte	0x04, 0x12
        /*001a*/ 	.short	(.L_5 - .L_4)
	.align		4
.L_4:
        /*001c*/ 	.word	index@(_Z10cudaKernelPi)
        /*0020*/ 	.word	0x00000000
.L_5:


//--------------------- .nv.compat                --------------------------
	.section	.nv.compat,"",@"SHT_CUDA_COMPAT_INFO"
	.align	4
        /*0000*/ 	.byte	0x02, 0x09, 0x00, 0x00, 0x02, 0x02, 0x01, 0x00, 0x02, 0x05, 0x05, 0x00, 0x03, 0x07, 0x01, 0x01
        /*0010*/ 	.byte	0x02, 0x03, 0x00, 0x00, 0x02, 0x06, 0x01, 0x00, 0x04, 0x0b, 0x08, 0x00, 0x09, 0x00, 0x00, 0x00
        /*0020*/ 	.byte	0x00, 0x00, 0x00, 0x00


//--------------------- .nv.info._Z10cudaKernelPi --------------------------
	.section	.nv.info._Z10cudaKernelPi,"",@"SHT_CUDA_INFO"
	.sectionflags	@""
	.align	4


	//----- nvinfo : EIATTR_CUDA_API_VERSION
	.align		4
        /*0000*/ 	.byte	0x04, 0x37
        /*0002*/ 	.short	(.L_7 - .L_6)
.L_6:
        /*0004*/ 	.word	0x00000082


	//----- nvinfo : EIATTR_KPARAM_INFO
	.align		4
.L_7:
        /*0008*/ 	.byte	0x04, 0x17
        /*000a*/ 	.short	(.L_9 - .L_8)
.L_8:
        /*000c*/ 	.word	0x00000000
        /*0010*/ 	.short	0x0000
        /*0012*/ 	.short	0x0000
        /*0014*/ 	.byte	0x00, 0xf5, 0x21, 0x00


	//----- nvinfo : EIATTR_SPARSE_MMA_MASK
	.align		4
.L_9:
        /*0018*/ 	.byte	0x03, 0x50
        /*001a*/ 	.short	0x0000


	//----- nvinfo : EIATTR_MAXREG_COUNT
	.align		4
        /*001c*/ 	.byte	0x03, 0x1b
        /*001e*/ 	.short	0x00ff


	//----- nvinfo : EIATTR_MERCURY_ISA_VERSION
	.align		4
        /*0020*/ 	.byte	0x03, 0x5f
        /*0022*/ 	.short	0x0101


	//----- nvinfo : EIATTR_VRC_CTA_INIT_COUNT
	.align		4
        /*0024*/ 	.byte	0x02, 0x4a
	.zero		1
	.zero		1


	//----- nvinfo : EIATTR_EXIT_INSTR_OFFSETS
	.align		4
        /*0028*/ 	.byte	0x04, 0x1c
        /*002a*/ 	.short	(.L_11 - .L_10)


	//   ....[0]....
.L_10:
        /*002c*/ 	.word	0x00000010


	//----- nvinfo : EIATTR_CBANK_PARAM_SIZE
	.align		4
.L_11:
        /*0030*/ 	.byte	0x03, 0x19
        /*0032*/ 	.short	0x0008


	//----- nvinfo : EIATTR_PARAM_CBANK
	.align		4
        /*0034*/ 	.byte	0x04, 0x0a
        /*0036*/ 	.short	(.L_13 - .L_12)
	.align		4
.L_12:
        /*0038*/ 	.word	index@(.nv.constant0._Z10cudaKernelPi)
        /*003c*/ 	.short	0x0380
        /*003e*/ 	.short	0x0008


	//----- nvinfo : EIATTR_SW_WAR
	.align		4
.L_13:
        /*0040*/ 	.byte	0x04, 0x36
        /*0042*/ 	.short	(.L_15 - .L_14)
.L_14:
        /*0044*/ 	.word	0x00000008
.L_15:


//--------------------- .nv.callgraph             --------------------------
	.section	.nv.callgraph,"",@"SHT_CUDA_CALLGRAPH"
	.align	4
	.sectionentsize	8
	.align		4
        /*0000*/ 	.word	0x00000000
	.align		4
        /*0004*/ 	.word	0xffffffff
	.align		4
        /*0008*/ 	.word	0x00000000
	.align		4
        /*000c*/ 	.word	0xfffffffe
	.align		4
        /*0010*/ 	.word	0x00000000
	.align		4
        /*0014*/ 	.word	0xfffffffd
	.align		4
        /*0018*/ 	.word	0x00000000
	.align		4
        /*001c*/ 	.word	0xfffffffc


//--------------------- .text._Z10cudaKernelPi    --------------------------
	.section	.text._Z10cudaKernelPi,"ax",@progbits
	.align	128
        .global         _Z10cudaKernelPi
        .type           _Z10cudaKernelPi,@function
        .size           _Z10cudaKernelPi,(.L_x_1 - _Z10cudaKernelPi)
        .other          _Z10cudaKernelPi,@"STO_CUDA_ENTRY STV_DEFAULT"
_Z10cudaKernelPi:
.text._Z10cudaKernelPi:
[----:B------:R-:W-:Y:S01]  /*0000*/  LDC R1, c[0x0][0x37c] ;  /* 0x0000df00ff017b82 */ /* 0x000fe20000000800 */
[----:B------:R-:W-:Y:S05]  /*0010*/  EXIT ;  /* 0x000000000000794d */ /* 0x000fea0003800000 */
.L_x_0:
[----:B------:R-:W-:-:S00]  /*0020*/  BRA `(.L_x_0) ;  /* 0xfffffffc00fc7947 */ /* 0x000fc0000383ffff */
[----:B------:R-:W-:-:S00]  /*0030*/  NOP ;  /* 0x0000000000007918 */ /* 0x000fc00000000000 */
        /* <DEDUP_REMOVED lines=12> */
.L_x_1:


//--------------------- .nv.shared.reserved.0     --------------------------
	.section	.nv.shared.reserved.0,"aw",@nobits
	.weak		__nv_reservedSMEM_offset_0_alias
	.size		__nv_reservedSMEM_offset_0_alias, 0, 64
	.other		__nv_reservedSMEM_offset_0_alias,@"STO_CUDA_RESERVED_SHARED STV_DEFAULT"
__nv_reservedSMEM_offset_0_alias:
	.zero		0
	.zero		64


//--------------------- .nv.constant0._Z10cudaKernelPi --------------------------
	.section	.nv.constant0._Z10cudaKernelPi,"a",@progbits
	.sectionflags	@""
	.align	4
.nv.constant0._Z10cudaKernelPi:
	.zero		904


//--------------------- SYMBOLS --------------------------

	.type		.nv.reservedSmem.offset0,@object
	.size		.nv.reservedSmem.offset0,0x4
